	.headerflags	@"EF_CUDA_TEXMODE_UNIFIED EF_CUDA_64BIT_ADDRESS EF_CUDA_ACCELERATORS EF_CUDA_SM90 EF_CUDA_VIRTUAL_SM(EF_CUDA_SM90)"
	.elftype	@"ET_EXEC"


//--------------------- .nv.info                  --------------------------
	.section	.nv.info,"",@"SHT_CUDA_INFO"
	.align	4


	//----- nvinfo : EIATTR_REGCOUNT
	.align		4
        /*0000*/ 	.byte	0x04, 0x2f
        /*0002*/ 	.short	(.L_3 - .L_2)
	.align		4
.L_2:
        /*0004*/ 	.word	index@(triton_poi_fused__native_batch_norm_legit_no_training_relu_47)
        /*0008*/ 	.word	0x00000030


	//----- nvinfo : EIATTR_MIN_STACK_SIZE
	.align		4
.L_3:
        /*000c*/ 	.byte	0x04, 0x12
        /*000e*/ 	.short	(.L_5 - .L_4)
	.align		4
.L_4:
        /*0010*/ 	.word	index@(triton_poi_fused__native_batch_norm_legit_no_training_relu_47)
        /*0014*/ 	.word	0x00000000


	//----- nvinfo : EIATTR_FRAME_SIZE
	.align		4
.L_5:
        /*0018*/ 	.byte	0x04, 0x11
        /*001a*/ 	.short	(.L_7 - .L_6)
	.align		4
.L_6:
        /*001c*/ 	.word	index@(triton_poi_fused__native_batch_norm_legit_no_training_relu_47)
        /*0020*/ 	.word	0x00000000


	//----- nvinfo : EIATTR_MIN_STACK_SIZE
	.align		4
.L_7:
        /*0024*/ 	.byte	0x04, 0x12
        /*0026*/ 	.short	(.L_9 - .L_8)
	.align		4
.L_8:
        /*0028*/ 	.word	index@(triton_poi_fused__native_batch_norm_legit_no_training_relu_47)
        /*002c*/ 	.word	0x00000000
.L_9:


//--------------------- .nv.info.triton_poi_fused__native_batch_norm_legit_no_training_relu_47 --------------------------
	.section	.nv.info.triton_poi_fused__native_batch_norm_legit_no_training_relu_47,"",@"SHT_CUDA_INFO"
	.sectionflags	@""
	.align	4


	//----- nvinfo : EIATTR_CUDA_API_VERSION
	.align		4
        /*0000*/ 	.byte	0x04, 0x37
        /*0002*/ 	.short	(.L_11 - .L_10)
.L_10:
        /*0004*/ 	.word	0x0000007c


	//----- nvinfo : EIATTR_KPARAM_INFO
	.align		4
.L_11:
        /*0008*/ 	.byte	0x04, 0x17
        /*000a*/ 	.short	(.L_13 - .L_12)
.L_12:
        /*000c*/ 	.word	0x00000000
        /*0010*/ 	.short	0x0006
        /*0012*/ 	.short	0x0030
        /*0014*/ 	.byte	0x00, 0xf0, 0x11, 0x00


	//----- nvinfo : EIATTR_KPARAM_INFO
	.align		4
.L_13:
        /*0018*/ 	.byte	0x04, 0x17
        /*001a*/ 	.short	(.L_15 - .L_14)
.L_14:
        /*001c*/ 	.word	0x00000000
        /*0020*/ 	.short	0x0005
        /*0022*/ 	.short	0x0028
        /*0024*/ 	.byte	0x00, 0xf4, 0x21, 0x00


	//----- nvinfo : EIATTR_KPARAM_INFO
	.align		4
.L_15:
        /*0028*/ 	.byte	0x04, 0x17
        /*002a*/ 	.short	(.L_17 - .L_16)
.L_16:
        /*002c*/ 	.word	0x00000000
        /*0030*/ 	.short	0x0004
        /*0032*/ 	.short	0x0020
        /*0034*/ 	.byte	0x00, 0xf4, 0x21, 0x00


	//----- nvinfo : EIATTR_KPARAM_INFO
	.align		4
.L_17:
        /*0038*/ 	.byte	0x04, 0x17
        /*003a*/ 	.short	(.L_19 - .L_18)
.L_18:
        /*003c*/ 	.word	0x00000000
        /*0040*/ 	.short	0x0003
        /*0042*/ 	.short	0x0018
        /*0044*/ 	.byte	0x00, 0xf4, 0x21, 0x00


	//----- nvinfo : EIATTR_KPARAM_INFO
	.align		4
.L_19:
        /*0048*/ 	.byte	0x04, 0x17
        /*004a*/ 	.short	(.L_21 - .L_20)
.L_20:
        /*004c*/ 	.word	0x00000000
        /*0050*/ 	.short	0x0002
        /*0052*/ 	.short	0x0010
        /*0054*/ 	.byte	0x00, 0xf4, 0x21, 0x00


	//----- nvinfo : EIATTR_KPARAM_INFO
	.align		4
.L_21:
        /*0058*/ 	.byte	0x04, 0x17
        /*005a*/ 	.short	(.L_23 - .L_22)
.L_22:
        /*005c*/ 	.word	0x00000000
        /*0060*/ 	.short	0x0001
        /*0062*/ 	.short	0x0008
        /*0064*/ 	.byte	0x00, 0xf4, 0x21, 0x00


	//----- nvinfo : EIATTR_KPARAM_INFO
	.align		4
.L_23:
        /*0068*/ 	.byte	0x04, 0x17
        /*006a*/ 	.short	(.L_25 - .L_24)
.L_24:
        /*006c*/ 	.word	0x00000000
        /*0070*/ 	.short	0x0000
        /*0072*/ 	.short	0x0000
        /*0074*/ 	.byte	0x00, 0xf4, 0x21, 0x00


	//----- nvinfo : EIATTR_SPARSE_MMA_MASK
	.align		4
.L_25:
        /*0078*/ 	.byte	0x03, 0x50
        /*007a*/ 	.short	0x0000


	//----- nvinfo : EIATTR_MAXREG_COUNT
	.align		4
        /*007c*/ 	.byte	0x03, 0x1b
        /*007e*/ 	.short	0x00ff


	//----- nvinfo : EIATTR_EXIT_INSTR_OFFSETS
	.align		4
        /*0080*/ 	.byte	0x04, 0x1c
        /*0082*/ 	.short	(.L_27 - .L_26)


	//   ....[0]....
.L_26:
        /*0084*/ 	.word	0x00000db0


	//   ....[1]....
        /*0088*/ 	.word	0x00000dd0


	//----- nvinfo : EIATTR_REQNTID
	.align		4
.L_27:
        /*008c*/ 	.byte	0x04, 0x10
        /*008e*/ 	.short	(.L_29 - .L_28)
.L_28:
        /*0090*/ 	.word	0x00000080
        /*0094*/ 	.word	0x00000001
        /*0098*/ 	.word	0x00000001


	//----- nvinfo : EIATTR_CBANK_PARAM_SIZE
	.align		4
.L_29:
        /*009c*/ 	.byte	0x03, 0x19
        /*009e*/ 	.short	0x0034


	//----- nvinfo : EIATTR_PARAM_CBANK
	.align		4
        /*00a0*/ 	.byte	0x04, 0x0a
        /*00a2*/ 	.short	(.L_31 - .L_30)
	.align		4
.L_30:
        /*00a4*/ 	.word	index@(.nv.constant0.triton_poi_fused__native_batch_norm_legit_no_training_relu_47)
        /*00a8*/ 	.short	0x0210
        /*00aa*/ 	.short	0x0034


	//----- nvinfo : EIATTR_SW_WAR
	.align		4
.L_31:
        /*00ac*/ 	.byte	0x04, 0x36
        /*00ae*/ 	.short	(.L_33 - .L_32)
.L_32:
        /*00b0*/ 	.word	0x00000008
.L_33:


//--------------------- .nv.callgraph             --------------------------
	.section	.nv.callgraph,"",@"SHT_CUDA_CALLGRAPH"
	.align	4
	.sectionentsize	8
	.align		4
        /*0000*/ 	.word	0x00000000
	.align		4
        /*0004*/ 	.word	0xffffffff
	.align		4
        /*0008*/ 	.word	0x00000000
	.align		4
        /*000c*/ 	.word	0xfffffffe
	.align		4
        /*0010*/ 	.word	0x00000000
	.align		4
        /*0014*/ 	.word	0xfffffffd
	.align		4
        /*0018*/ 	.word	0x00000000
	.align		4
        /*001c*/ 	.word	0xfffffffc


//--------------------- .nv.constant4             --------------------------
	.section	.nv.constant4,"a",@progbits
	.align	8
	.align		8
.nv.constant4:
        /*0000*/ 	.dword	_$_str
	.align		8
        /*0008*/ 	.dword	_$_str_$_2


//--------------------- .text.triton_poi_fused__native_batch_norm_legit_no_training_relu_47 --------------------------
	.section	.text.triton_poi_fused__native_batch_norm_legit_no_training_relu_47,"ax",@progbits
	.align	128
        .global         triton_poi_fused__native_batch_norm_legit_no_training_relu_47
        .type           triton_poi_fused__native_batch_norm_legit_no_training_relu_47,@function
        .size           triton_poi_fused__native_batch_norm_legit_no_training_relu_47,(.L_x_1 - triton_poi_fused__native_batch_norm_legit_no_training_relu_47)
        .other          triton_poi_fused__native_batch_norm_legit_no_training_relu_47,@"STO_CUDA_ENTRY STV_DEFAULT"
triton_poi_fused__native_batch_norm_legit_no_training_relu_47:
.text.triton_poi_fused__native_batch_norm_legit_no_training_relu_47:
[----:B------:R-:W0:Y:S01]  /*0000*/  LDC R1, c[0x0][0x28] ;  /* 0x00000a00ff017b82 */ /* 0x000e220000000800 */
[----:B------:R-:W1:Y:S07]  /*0010*/  S2R R0, SR_TID.X ;  /* 0x0000000000007919 */ /* 0x000e6e0000002100 */
[----:B------:R-:W2:Y:S01]  /*0020*/  LDC.64 R4, c[0x0][0x220] ;  /* 0x00008800ff047b82 */ /* 0x000ea20000000a00 */
[----:B------:R-:W-:Y:S01]  /*0030*/  MOV R42, RZ ;  /* 0x000000ff002a7202 */ /* 0x000fe20000000f00 */
[----:B------:R-:W3:Y:S01]  /*0040*/  S2R R3, SR_CTAID.X ;  /* 0x0000000000037919 */ /* 0x000ee20000002500 */
[----:B------:R-:W-:Y:S01]  /*0050*/  HFMA2.MMA R38, -RZ, RZ, 0, 0 ;  /* 0x00000000ff267435 */ /* 0x000fe200000001ff */
[----:B------:R-:W-:Y:S01]  /*0060*/  ULDC.64 UR4, c[0x0][0x208] ;  /* 0x0000820000047ab9 */ /* 0x000fe20000000a00 */
[----:B------:R-:W-:-:S02]  /*0070*/  CS2R R36, SRZ ;  /* 0x0000000000247805 */ /* 0x000fc4000001ff00 */
[----:B------:R-:W-:Y:S02]  /*0080*/  CS2R R24, SRZ ;  /* 0x0000000000187805 */ /* 0x000fe4000001ff00 */
[----:B------:R-:W-:Y:S02]  /*0090*/  MOV R6, RZ ;  /* 0x000000ff00067202 */ /* 0x000fe40000000f00 */
[----:B------:R-:W-:Y:S02]  /*00a0*/  CS2R R34, SRZ ;  /* 0x0000000000227805 */ /* 0x000fe4000001ff00 */
[----:B------:R-:W-:Y:S01]  /*00b0*/  CS2R R32, SRZ ;  /* 0x0000000000207805 */ /* 0x000fe2000001ff00 */
[----:B------:R-:W4:Y:S08]  /*00c0*/  LDC.64 R30, c[0x0][0x218] ;  /* 0x00008600ff1e7b82 */ /* 0x000f300000000a00 */
[----:B------:R-:W5:Y:S08]  /*00d0*/  LDC.64 R28, c[0x0][0x228] ;  /* 0x00008a00ff1c7b82 */ /* 0x000f700000000a00 */
[----:B------:R-:W2:Y:S01]  /*00e0*/  LDC.64 R16, c[0x0][0x230] ;  /* 0x00008c00ff107b82 */ /* 0x000ea20000000a00 */
[----:B-1----:R-:W-:-:S02]  /*00f0*/  SHF.L.U32 R0, R0, 0x2, RZ ;  /* 0x0000000200007819 */ /* 0x002fc400000006ff */
[----:B---3--:R-:W-:-:S05]  /*0100*/  SHF.R.S32.HI R7, RZ, 0x15, R3 ;  /* 0x00000015ff077819 */ /* 0x008fca0000011403 */
[----:B------:R-:W1:Y:S01]  /*0110*/  LDC.64 R26, c[0x0][0x210] ;  /* 0x00008400ff1a7b82 */ /* 0x000e620000000a00 */
[----:B------:R-:W-:Y:S02]  /*0120*/  LOP3.LUT R0, R0, 0x1fc, RZ, 0xc0, !PT ;  /* 0x000001fc00007812 */ /* 0x000fe400078ec0ff */
[----:B------:R-:W-:Y:S02]  /*0130*/  SGXT R7, R7, 0x1 ;  /* 0x000000010707781a */ /* 0x000fe40000000200 */
[----:B------:R-:W-:-:S04]  /*0140*/  LEA R0, R3, R0, 0xa ;  /* 0x0000000003007211 */ /* 0x000fc800078e50ff */
[----:B------:R-:W-:Y:S02]  /*0150*/  LEA.HI R2, R7, R0, RZ, 0x4 ;  /* 0x0000000007027211 */ /* 0x000fe400078f20ff */
[----:B------:R-:W-:Y:S02]  /*0160*/  ISETP.GE.AND P1, PT, R0, 0x17800, PT ;  /* 0x000178000000780c */ /* 0x000fe40003f26270 */
[----:B------:R-:W-:Y:S01]  /*0170*/  SHF.R.S32.HI R3, RZ, 0x4, R2 ;  /* 0x00000004ff037819 */ /* 0x000fe20000011402 */
[----:B------:R-:W-:-:S10]  /*0180*/  HFMA2.MMA R2, -RZ, RZ, 0, 0 ;  /* 0x00000000ff027435 */ /* 0x000fd400000001ff */
[----:B------:R-:W-:-:S05]  /*0190*/  IMAD.HI R2, R3, -0x51b3bea3, R2 ;  /* 0xae4c415d03027827 */ /* 0x000fca00078e0202 */
[----:B------:R-:W-:-:S04]  /*01a0*/  SHF.R.U32.HI R9, RZ, 0x1f, R2 ;  /* 0x0000001fff097819 */ /* 0x000fc80000011602 */
[----:B------:R-:W-:-:S05]  /*01b0*/  LEA.HI.SX32 R9, R2, R9, 0x16 ;  /* 0x0000000902097211 */ /* 0x000fca00078fb2ff */
[----:B------:R-:W-:-:S04]  /*01c0*/  IMAD R41, R9, -0x5e0, R3 ;  /* 0xfffffa2009297824 */ /* 0x000fc800078e0203 */
[----:B--2---:R-:W-:-:S05]  /*01d0*/  IMAD.WIDE R2, R41, 0x4, R4 ;  /* 0x0000000429027825 */ /* 0x004fca00078e0204 */
[----:B------:R-:W2:Y:S04]  /*01e0*/  @!P1 LDG.E.EL R42, desc[UR4][R2.64] ;  /* 0x00000004022a9981 */ /* 0x000ea8000c2e1900 */
[----:B------:R-:W3:Y:S01]  /*01f0*/  @!P1 LDG.E.EL R38, desc[UR4][R2.64] ;  /* 0x0000000402269981 */ /* 0x000ee2000c2e1900 */
[----:B------:R-:W-:-:S03]  /*0200*/  IADD3 R8, R0, 0x200, RZ ;  /* 0x0000020000087810 */ /* 0x000fc60007ffe0ff */
[----:B------:R-:W3:Y:S04]  /*0210*/  @!P1 LDG.E.EL R36, desc[UR4][R2.64] ;  /* 0x0000000402249981 */ /* 0x000ee8000c2e1900 */
[----:B------:R1:W3:Y:S01]  /*0220*/  @!P1 LDG.E.EL R25, desc[UR4][R2.64] ;  /* 0x0000000402199981 */ /* 0x0002e2000c2e1900 */
[----:B------:R-:W-:-:S04]  /*0230*/  LEA.HI R7, R7, R8, RZ, 0x4 ;  /* 0x0000000807077211 */ /* 0x000fc800078f20ff */
[----:B------:R-:W-:-:S05]  /*0240*/  SHF.R.S32.HI R7, RZ, 0x4, R7 ;  /* 0x00000004ff077819 */ /* 0x000fca0000011407 */
[----:B------:R-:W-:-:S05]  /*0250*/  IMAD.HI R6, R7, -0x51b3bea3, R6 ;  /* 0xae4c415d07067827 */ /* 0x000fca00078e0206 */
[----:B------:R-:W-:Y:S02]  /*0260*/  SHF.R.U32.HI R9, RZ, 0x1f, R6 ;  /* 0x0000001fff097819 */ /* 0x000fe40000011606 */
[----:B------:R-:W-:Y:S02]  /*0270*/  ISETP.GE.AND P0, PT, R8, 0x17800, PT ;  /* 0x000178000800780c */ /* 0x000fe40003f06270 */
[----:B------:R-:W-:-:S05]  /*0280*/  LEA.HI.SX32 R9, R6, R9, 0x16 ;  /* 0x0000000906097211 */ /* 0x000fca00078fb2ff */
[----:B------:R-:W-:-:S04]  /*0290*/  IMAD R39, R9, -0x5e0, R7 ;  /* 0xfffffa2009277824 */ /* 0x000fc800078e0207 */
[----:B------:R-:W-:-:S05]  /*02a0*/  IMAD.WIDE R4, R39, 0x4, R4 ;  /* 0x0000000427047825 */ /* 0x000fca00078e0204 */
[----:B------:R-:W3:Y:S04]  /*02b0*/  @!P0 LDG.E.EL R34, desc[UR4][R4.64] ;  /* 0x0000000404228981 */ /* 0x000ee8000c2e1900 */
[----:B------:R-:W3:Y:S04]  /*02c0*/  @!P0 LDG.E.EL R35, desc[UR4][R4.64] ;  /* 0x0000000404238981 */ /* 0x000ee8000c2e1900 */
[----:B------:R-:W3:Y:S04]  /*02d0*/  @!P0 LDG.E.EL R33, desc[UR4][R4.64] ;  /* 0x0000000404218981 */ /* 0x000ee8000c2e1900 */
[----:B------:R5:W3:Y:S01]  /*02e0*/  @!P0 LDG.E.EL R32, desc[UR4][R4.64] ;  /* 0x0000000404208981 */ /* 0x000ae2000c2e1900 */
[----:B-1----:R-:W-:Y:S01]  /*02f0*/  CS2R R2, SRZ ;  /* 0x0000000000027805 */ /* 0x002fe2000001ff00 */
[----:B----4-:R-:W-:Y:S01]  /*0300*/  IMAD.WIDE R10, R41, 0x4, R30 ;  /* 0x00000004290a7825 */ /* 0x010fe200078e021e */
[----:B------:R-:W-:-:S02]  /*0310*/  CS2R R8, SRZ ;  /* 0x0000000000087805 */ /* 0x000fc4000001ff00 */
[----:B------:R-:W-:Y:S02]  /*0320*/  CS2R R20, SRZ ;  /* 0x0000000000147805 */ /* 0x000fe4000001ff00 */
[----:B------:R-:W4:Y:S01]  /*0330*/  @!P1 LDG.E.EL R37, desc[UR4][R10.64] ;  /* 0x000000040a259981 */ /* 0x000f22000c2e1900 */
[----:B0----5:R-:W-:-:S03]  /*0340*/  CS2R R4, SRZ ;  /* 0x0000000000047805 */ /* 0x021fc6000001ff00 */
[----:B------:R-:W5:Y:S01]  /*0350*/  @!P1 LDG.E.EL R2, desc[UR4][R10.64] ;  /* 0x000000040a029981 */ /* 0x000f62000c2e1900 */
[----:B------:R-:W-:-:S03]  /*0360*/  IMAD.WIDE R18, R41, 0x4, R28 ;  /* 0x0000000429127825 */ /* 0x000fc600078e021c */
[----:B------:R-:W4:Y:S04]  /*0370*/  @!P1 LDG.E.EL R3, desc[UR4][R10.64] ;  /* 0x000000040a039981 */ /* 0x000f28000c2e1900 */
[----:B------:R0:W4:Y:S01]  /*0380*/  @!P1 LDG.E.EL R4, desc[UR4][R10.64] ;  /* 0x000000040a049981 */ /* 0x000122000c2e1900 */
[----:B------:R-:W-:-:S03]  /*0390*/  CS2R R6, SRZ ;  /* 0x0000000000067805 */ /* 0x000fc6000001ff00 */
[----:B------:R-:W4:Y:S01]  /*03a0*/  @!P1 LDG.E.EL R9, desc[UR4][R18.64] ;  /* 0x0000000412099981 */ /* 0x000f22000c2e1900 */
[----:B------:R-:W-:-:S03]  /*03b0*/  IMAD.WIDE R30, R39, 0x4, R30 ;  /* 0x00000004271e7825 */ /* 0x000fc600078e021e */
[----:B------:R-:W4:Y:S01]  /*03c0*/  @!P1 LDG.E.EL R20, desc[UR4][R18.64] ;  /* 0x0000000412149981 */ /* 0x000f22000c2e1900 */
[----:B0-----:R-:W-:Y:S02]  /*03d0*/  CS2R R10, SRZ ;  /* 0x00000000000a7805 */ /* 0x001fe4000001ff00 */
[----:B------:R-:W-:Y:S01]  /*03e0*/  CS2R R22, SRZ ;  /* 0x0000000000167805 */ /* 0x000fe2000001ff00 */
[----:B------:R-:W-:Y:S01]  /*03f0*/  IMAD.WIDE R28, R39, 0x4, R28 ;  /* 0x00000004271c7825 */ /* 0x000fe200078e021c */
[----:B------:R-:W4:Y:S04]  /*0400*/  @!P0 LDG.E.EL R5, desc[UR4][R30.64] ;  /* 0x000000041e058981 */ /* 0x000f28000c2e1900 */
[----:B------:R-:W4:Y:S04]  /*0410*/  @!P1 LDG.E.EL R10, desc[UR4][R18.64] ;  /* 0x00000004120a9981 */ /* 0x000f28000c2e1900 */
[----:B------:R-:W4:Y:S04]  /*0420*/  @!P1 LDG.E.EL R11, desc[UR4][R18.64] ;  /* 0x00000004120b9981 */ /* 0x000f28000c2e1900 */
[----:B------:R-:W4:Y:S04]  /*0430*/  @!P0 LDG.E.EL R6, desc[UR4][R30.64] ;  /* 0x000000041e068981 */ /* 0x000f28000c2e1900 */
[----:B------:R-:W4:Y:S04]  /*0440*/  @!P0 LDG.E.EL R7, desc[UR4][R30.64] ;  /* 0x000000041e078981 */ /* 0x000f28000c2e1900 */
[----:B------:R0:W4:Y:S04]  /*0450*/  @!P0 LDG.E.EL R8, desc[UR4][R30.64] ;  /* 0x000000041e088981 */ /* 0x000128000c2e1900 */
[----:B------:R-:W4:Y:S04]  /*0460*/  @!P0 LDG.E.EL R21, desc[UR4][R28.64] ;  /* 0x000000041c158981 */ /* 0x000f28000c2e1900 */
[----:B------:R-:W4:Y:S01]  /*0470*/  @!P0 LDG.E.EL R22, desc[UR4][R28.64] ;  /* 0x000000041c168981 */ /* 0x000f22000c2e1900 */
[----:B0-----:R-:W-:-:S03]  /*0480*/  IMAD.WIDE R30, R41, 0x4, R16 ;  /* 0x00000004291e7825 */ /* 0x001fc600078e0210 */
[----:B------:R-:W4:Y:S01]  /*0490*/  @!P0 LDG.E.EL R23, desc[UR4][R28.64] ;  /* 0x000000041c178981 */ /* 0x000f22000c2e1900 */
[----:B------:R-:W-:-:S03]  /*04a0*/  IMAD.WIDE R16, R39, 0x4, R16 ;  /* 0x0000000427107825 */ /* 0x000fc600078e0210 */
[----:B------:R0:W4:Y:S02]  /*04b0*/  @!P0 LDG.E.EL R24, desc[UR4][R28.64] ;  /* 0x000000041c188981 */ /* 0x000124000c2e1900 */
[----:B0-----:R-:W-:-:S06]  /*04c0*/  CS2R R28, SRZ ;  /* 0x00000000001c7805 */ /* 0x001fcc000001ff00 */
[----:B------:R-:W4:Y:S04]  /*04d0*/  @!P0 LDG.E.EL R28, desc[UR4][R16.64] ;  /* 0x00000004101c8981 */ /* 0x000f28000c2e1900 */
[----:B------:R-:W4:Y:S01]  /*04e0*/  @!P0 LDG.E.EL R29, desc[UR4][R16.64] ;  /* 0x00000004101d8981 */ /* 0x000f22000c2e1900 */
[----:B------:R-:W-:-:S06]  /*04f0*/  CS2R R40, SRZ ;  /* 0x0000000000287805 */ /* 0x000fcc000001ff00 */
[----:B------:R-:W4:Y:S04]  /*0500*/  @!P1 LDG.E.EL R40, desc[UR4][R30.64] ;  /* 0x000000041e289981 */ /* 0x000f28000c2e1900 */
[----:B------:R-:W4:Y:S01]  /*0510*/  @!P1 LDG.E.EL R41, desc[UR4][R30.64] ;  /* 0x000000041e299981 */ /* 0x000f22000c2e1900 */
[----:B------:R-:W-:Y:S02]  /*0520*/  CS2R R12, SRZ ;  /* 0x00000000000c7805 */ /* 0x000fe4000001ff00 */
[----:B------:R-:W-:Y:S01]  /*0530*/  CS2R R14, SRZ ;  /* 0x00000000000e7805 */ /* 0x000fe2000001ff00 */
[----:B------:R-:W-:-:S05]  /*0540*/  IMAD.WIDE R26, R0, 0x4, R26 ;  /* 0x00000004001a7825 */ /* 0x000fca00078e021a */
[----:B------:R-:W4:Y:S01]  /*0550*/  @!P1 LDG.E.128 R12, desc[UR4][R26.64] ;  /* 0x000000041a0c9981 */ /* 0x000f22000c1e1d00 */
[----:B--2---:R-:W-:-:S04]  /*0560*/  FADD R44, R42, 0.0010000000474974513054 ;  /* 0x3a83126f2a2c7421 */ /* 0x004fc80000000000 */
[----:B------:R-:W0:Y:S01]  /*0570*/  MUFU.SQRT R18, R44 ;  /* 0x0000002c00127308 */ /* 0x000e220000002000 */
[----:B---3--:R-:W-:Y:S01]  /*0580*/  FADD R19, R38, 0.0010000000474974513054 ;  /* 0x3a83126f26137421 */ /* 0x008fe20000000000 */
[----:B------:R-:W-:Y:S01]  /*0590*/  CS2R R38, SRZ ;  /* 0x0000000000267805 */ /* 0x000fe2000001ff00 */
[----:B------:R-:W-:-:S05]  /*05a0*/  FADD R36, R36, 0.0010000000474974513054 ;  /* 0x3a83126f24247421 */ /* 0x000fca0000000000 */
[----:B------:R-:W1:Y:S01]  /*05b0*/  MUFU.SQRT R19, R19 ;  /* 0x0000001300137308 */ /* 0x000e620000002000 */
[----:B------:R-:W-:Y:S01]  /*05c0*/  FADD R25, R25, 0.0010000000474974513054 ;  /* 0x3a83126f19197421 */ /* 0x000fe20000000000 */
[----:B------:R-:W2:Y:S04]  /*05d0*/  @!P0 LDG.E.EL R38, desc[UR4][R16.64] ;  /* 0x0000000410268981 */ /* 0x000ea8000c2e1900 */
[----:B------:R3:W2:Y:S01]  /*05e0*/  @!P0 LDG.E.EL R39, desc[UR4][R16.64] ;  /* 0x0000000410278981 */ /* 0x0006a2000c2e1900 */
[C---:B0-----:R-:W-:Y:S01]  /*05f0*/  FSETP.GT.AND P3, PT, R18.reuse, 8.50705917302346158658e+37, PT ;  /* 0x7e8000001200780b */ /* 0x041fe20003f64000 */
[----:B------:R0:W0:Y:S01]  /*0600*/  MUFU.SQRT R44, R25 ;  /* 0x00000019002c7308 */ /* 0x0000220000002000 */
[----:B------:R-:W-:Y:S01]  /*0610*/  FSETP.GEU.AND P6, PT, R18, 1.175494350822287508e-38, PT ;  /* 0x008000001200780b */ /* 0x000fe20003fce000 */
[----:B---3--:R-:W-:-:S06]  /*0620*/  HFMA2.MMA R16, -RZ, RZ, 1.625, 0 ;  /* 0x3e800000ff107435 */ /* 0x008fcc00000001ff */
[----:B------:R-:W3:Y:S01]  /*0630*/  MUFU.SQRT R36, R36 ;  /* 0x0000002400247308 */ /* 0x000ee20000002000 */
[----:B-1----:R-:W-:-:S03]  /*0640*/  FSETP.GT.AND P5, PT, R19, 8.50705917302346158658e+37, PT ;  /* 0x7e8000001300780b */ /* 0x002fc60003fa4000 */
[----:B------:R-:W-:Y:S01]  /*0650*/  @P3 FMUL R18, R18, 0.25 ;  /* 0x3e80000012123820 */ /* 0x000fe20000400000 */
[----:B------:R-:W-:Y:S02]  /*0660*/  FSETP.GEU.AND P2, PT, R19, 1.175494350822287508e-38, PT ;  /* 0x008000001300780b */ /* 0x000fe40003f4e000 */
[----:B0-----:R-:W-:Y:S01]  /*0670*/  FSEL R25, R16, 1, P3 ;  /* 0x3f80000010197808 */ /* 0x001fe20001800000 */
[----:B------:R-:W-:Y:S01]  /*0680*/  @!P6 FMUL R18, R18, 16777216 ;  /* 0x4b8000001212e820 */ /* 0x000fe20000400000 */
[----:B------:R-:W-:-:S03]  /*0690*/  FSETP.GT.AND P4, PT, R44, 8.50705917302346158658e+37, PT ;  /* 0x7e8000002c00780b */ /* 0x000fc60003f84000 */
[----:B------:R-:W-:Y:S01]  /*06a0*/  @!P6 FMUL R25, R25, 16777216 ;  /* 0x4b8000001919e820 */ /* 0x000fe20000400000 */
[----:B---3--:R-:W-:Y:S01]  /*06b0*/  FSETP.GT.AND P6, PT, R36, 8.50705917302346158658e+37, PT ;  /* 0x7e8000002400780b */ /* 0x008fe20003fc4000 */
[----:B------:R-:W-:Y:S01]  /*06c0*/  @P5 FMUL R19, R19, 0.25 ;  /* 0x3e80000013135820 */ /* 0x000fe20000400000 */
[----:B------:R-:W-:Y:S02]  /*06d0*/  FSEL R45, R16, 1, P5 ;  /* 0x3f800000102d7808 */ /* 0x000fe40002800000 */
[----:B------:R-:W-:Y:S02]  /*06e0*/  FSETP.GEU.AND P3, PT, R44, 1.175494350822287508e-38, PT ;  /* 0x008000002c00780b */ /* 0x000fe40003f6e000 */
[----:B------:R-:W-:Y:S02]  /*06f0*/  FSETP.GEU.AND P5, PT, R36, 1.175494350822287508e-38, PT ;  /* 0x008000002400780b */ /* 0x000fe40003fae000 */
[----:B------:R-:W-:Y:S01]  /*0700*/  CS2R R42, SRZ ;  /* 0x00000000002a7805 */ /* 0x000fe2000001ff00 */
[----:B------:R-:W-:Y:S01]  /*0710*/  @!P2 FMUL R19, R19, 16777216 ;  /* 0x4b8000001313a820 */ /* 0x000fe20000400000 */
[----:B------:R-:W0:Y:S01]  /*0720*/  MUFU.RCP R18, R18 ;  /* 0x0000001200127308 */ /* 0x000e220000001000 */
[----:B------:R-:W-:-:S03]  /*0730*/  @P4 FMUL R44, R44, 0.25 ;  /* 0x3e8000002c2c4820 */ /* 0x000fc60000400000 */
[----:B------:R-:W3:Y:S01]  /*0740*/  @!P1 LDG.E.EL R42, desc[UR4][R30.64] ;  /* 0x000000041e2a9981 */ /* 0x000ee2000c2e1900 */
[----:B------:R-:W-:-:S03]  /*0750*/  @P6 FMUL R36, R36, 0.25 ;  /* 0x3e80000024246820 */ /* 0x000fc60000400000 */
[----:B------:R1:W2:Y:S01]  /*0760*/  @!P1 LDG.E.EL R43, desc[UR4][R30.64] ;  /* 0x000000041e2b9981 */ /* 0x0002a2000c2e1900 */
[----:B------:R-:W-:Y:S01]  /*0770*/  FADD R34, R34, 0.0010000000474974513054 ;  /* 0x3a83126f22227421 */ /* 0x000fe20000000000 */
[----:B------:R-:W-:Y:S01]  /*0780*/  @!P3 FMUL R44, R44, 16777216 ;  /* 0x4b8000002c2cb820 */ /* 0x000fe20000400000 */
[----:B------:R-:W-:Y:S01]  /*0790*/  @!P5 FMUL R36, R36, 16777216 ;  /* 0x4b8000002424d820 */ /* 0x000fe20000400000 */
[----:B-1----:R1:W0:Y:S01]  /*07a0*/  MUFU.RCP R30, R19 ;  /* 0x00000013001e7308 */ /* 0x0022220000001000 */
[----:B------:R-:W-:Y:S01]  /*07b0*/  @!P2 FMUL R45, R45, 16777216 ;  /* 0x4b8000002d2da820 */ /* 0x000fe20000400000 */
[----:B------:R-:W-:-:S06]  /*07c0*/  FADD R35, R35, 0.0010000000474974513054 ;  /* 0x3a83126f23237421 */ /* 0x000fcc0000000000 */
[----:B------:R0:W-:Y:S01]  /*07d0*/  MUFU.SQRT R17, R34 ;  /* 0x0000002200117308 */ /* 0x0001e20000002000 */
[----:B-1----:R-:W-:-:S07]  /*07e0*/  FSEL R19, R16, 1, P4 ;  /* 0x3f80000010137808 */ /* 0x002fce0002000000 */
[----:B------:R-:W1:Y:S01]  /*07f0*/  MUFU.RCP R31, R44 ;  /* 0x0000002c001f7308 */ /* 0x000e620000001000 */
[----:B0-----:R-:W-:Y:S01]  /*0800*/  FMUL R25, R18, R25 ;  /* 0x0000001912197220 */ /* 0x001fe20000400000 */
[----:B------:R-:W-:-:S06]  /*0810*/  FMUL R30, R30, R45 ;  /* 0x0000002d1e1e7220 */ /* 0x000fcc0000400000 */
[----:B------:R-:W0:Y:S01]  /*0820*/  MUFU.RCP R36, R36 ;  /* 0x0000002400247308 */ /* 0x000e220000001000 */
[----:B------:R-:W-:Y:S01]  /*0830*/  FSEL R45, R16, 1, P6 ;  /* 0x3f800000102d7808 */ /* 0x000fe20003000000 */
[----:B------:R-:W-:-:S06]  /*0840*/  @!P3 FMUL R19, R19, 16777216 ;  /* 0x4b8000001313b820 */ /* 0x000fcc0000400000 */
[----:B------:R-:W5:Y:S01]  /*0850*/  MUFU.SQRT R18, R35 ;  /* 0x0000002300127308 */ /* 0x000f620000002000 */
[----:B------:R-:W-:Y:S01]  /*0860*/  @!P5 FMUL R45, R45, 16777216 ;  /* 0x4b8000002d2dd820 */ /* 0x000fe20000400000 */
[----:B------:R-:W-:Y:S01]  /*0870*/  FADD R34, R33, 0.0010000000474974513054 ;  /* 0x3a83126f21227421 */ /* 0x000fe20000000000 */
[----:B-1----:R-:W-:Y:S01]  /*0880*/  FMUL R31, R31, R19 ;  /* 0x000000131f1f7220 */ /* 0x002fe20000400000 */
[C---:B------:R-:W-:Y:S01]  /*0890*/  FSETP.GT.AND P3, PT, R17.reuse, 8.50705917302346158658e+37, PT ;  /* 0x7e8000001100780b */ /* 0x040fe20003f64000 */
[----:B------:R-:W-:Y:S01]  /*08a0*/  FADD R19, R32, 0.0010000000474974513054 ;  /* 0x3a83126f20137421 */ /* 0x000fe20000000000 */
[----:B0-----:R-:W-:Y:S01]  /*08b0*/  FMUL R32, R36, R45 ;  /* 0x0000002d24207220 */ /* 0x001fe20000400000 */
[----:B------:R-:W-:Y:S01]  /*08c0*/  FSETP.GEU.AND P6, PT, R17, 1.175494350822287508e-38, PT ;  /* 0x008000001100780b */ /* 0x000fe20003fce000 */
[----:B------:R-:W0:Y:S01]  /*08d0*/  MUFU.SQRT R36, R34 ;  /* 0x0000002200247308 */ /* 0x000e220000002000 */
[----:B------:R-:W-:Y:S02]  /*08e0*/  FSEL R33, R16, 1, P3 ;  /* 0x3f80000010217808 */ /* 0x000fe40001800000 */
[----:B-----5:R-:W-:-:S06]  /*08f0*/  FSETP.GT.AND P5, PT, R18, 8.50705917302346158658e+37, PT ;  /* 0x7e8000001200780b */ /* 0x020fcc0003fa4000 */
[----:B------:R-:W-:Y:S01]  /*0900*/  @P3 FMUL R17, R17, 0.25 ;  /* 0x3e80000011113820 */ /* 0x000fe20000400000 */
[----:B------:R-:W1:Y:S03]  /*0910*/  MUFU.SQRT R19, R19 ;  /* 0x0000001300137308 */ /* 0x000e660000002000 */
[----:B------:R-:W-:Y:S01]  /*0920*/  @!P6 FMUL R17, R17, 16777216 ;  /* 0x4b8000001111e820 */ /* 0x000fe20000400000 */
[----:B------:R-:W-:Y:S01]  /*0930*/  @!P6 FMUL R33, R33, 16777216 ;  /* 0x4b8000002121e820 */ /* 0x000fe20000400000 */
[----:B0-----:R-:W-:Y:S02]  /*0940*/  FSETP.GT.AND P6, PT, R36, 8.50705917302346158658e+37, PT ;  /* 0x7e8000002400780b */ /* 0x001fe40003fc4000 */
[C---:B------:R-:W-:Y:S01]  /*0950*/  FSETP.GEU.AND P2, PT, R18.reuse, 1.175494350822287508e-38, PT ;  /* 0x008000001200780b */ /* 0x040fe20003f4e000 */
[----:B------:R-:W-:Y:S01]  /*0960*/  @P5 FMUL R18, R18, 0.25 ;  /* 0x3e80000012125820 */ /* 0x000fe20000400000 */
[----:B------:R-:W-:-:S02]  /*0970*/  FSEL R34, R16, 1, P5 ;  /* 0x3f80000010227808 */ /* 0x000fc40002800000 */
[----:B------:R-:W-:Y:S02]  /*0980*/  FSETP.GEU.AND P5, PT, R36, 1.175494350822287508e-38, PT ;  /* 0x008000002400780b */ /* 0x000fe40003fae000 */
[----:B-1----:R-:W-:-:S05]  /*0990*/  FSETP.GT.AND P4, PT, R19, 8.50705917302346158658e+37, PT ;  /* 0x7e8000001300780b */ /* 0x002fca0003f84000 */
[----:B------:R-:W-:Y:S01]  /*09a0*/  @P6 FMUL R36, R36, 0.25 ;  /* 0x3e80000024246820 */ /* 0x000fe20000400000 */
[----:B------:R-:W-:Y:S01]  /*09b0*/  FSETP.GEU.AND P3, PT, R19, 1.175494350822287508e-38, PT ;  /* 0x008000001300780b */ /* 0x000fe20003f6e000 */
[----:B------:R0:W1:Y:S04]  /*09c0*/  MUFU.RCP R44, R17 ;  /* 0x00000011002c7308 */ /* 0x0000680000001000 */
[----:B------:R-:W-:-:S06]  /*09d0*/  @!P5 FMUL R36, R36, 16777216 ;  /* 0x4b8000002424d820 */ /* 0x000fcc0000400000 */
[----:B------:R-:W5:Y:S01]  /*09e0*/  MUFU.RCP R36, R36 ;  /* 0x0000002400247308 */ /* 0x000f620000001000 */
[----:B0-----:R-:W-:Y:S01]  /*09f0*/  FSEL R17, R16, 1, P6 ;  /* 0x3f80000010117808 */ /* 0x001fe20003000000 */
[----:B------:R-:W-:Y:S01]  /*0a00*/  @P4 FMUL R19, R19, 0.25 ;  /* 0x3e80000013134820 */ /* 0x000fe20000400000 */
[----:B------:R-:W-:-:S03]  /*0a10*/  @!P2 FMUL R18, R18, 16777216 ;  /* 0x4b8000001212a820 */ /* 0x000fc60000400000 */
[----:B------:R-:W-:Y:S01]  /*0a20*/  @!P3 FMUL R19, R19, 16777216 ;  /* 0x4b8000001313b820 */ /* 0x000fe20000400000 */
[----:B------:R-:W-:Y:S01]  /*0a30*/  @!P5 FMUL R17, R17, 16777216 ;  /* 0x4b8000001111d820 */ /* 0x000fe20000400000 */
[----:B-1----:R-:W-:Y:S01]  /*0a40*/  FMUL R33, R44, R33 ;  /* 0x000000212c217220 */ /* 0x002fe20000400000 */
[----:B------:R-:W-:Y:S01]  /*0a50*/  MUFU.RCP R45, R18 ;  /* 0x00000012002d7308 */ /* 0x000fe20000001000 */
[----:B------:R-:W-:Y:S01]  /*0a60*/  FSEL R44, R16, 1, P4 ;  /* 0x3f800000102c7808 */ /* 0x000fe20002000000 */
[----:B-----5:R-:W-:Y:S01]  /*0a70*/  FMUL R36, R36, R17 ;  /* 0x0000001124247220 */ /* 0x020fe20000400000 */
[----:B------:R-:W-:-:S05]  /*0a80*/  CS2R R16, SRZ ;  /* 0x0000000000107805 */ /* 0x000fca000001ff00 */
[----:B------:R0:W1:Y:S02]  /*0a90*/  MUFU.RCP R35, R19 ;  /* 0x0000001300237308 */ /* 0x0000640000001000 */
[----:B0-----:R-:W-:-:S06]  /*0aa0*/  CS2R R18, SRZ ;  /* 0x0000000000127805 */ /* 0x001fcc000001ff00 */
[----:B------:R-:W5:Y:S01]  /*0ab0*/  @!P0 LDG.E.128 R16, desc[UR4][R26.64+0x800] ;  /* 0x000800041a108981 */ /* 0x000f62000c1e1d00 */
[----:B------:R-:W-:-:S04]  /*0ac0*/  @!P3 FMUL R44, R44, 16777216 ;  /* 0x4b8000002c2cb820 */ /* 0x000fc80000400000 */
[----:B-1----:R-:W-:Y:S01]  /*0ad0*/  FMUL R35, R35, R44 ;  /* 0x0000002c23237220 */ /* 0x002fe20000400000 */
[----:B----4-:R-:W-:Y:S01]  /*0ae0*/  FADD R44, -R37, R12 ;  /* 0x0000000c252c7221 */ /* 0x010fe20000000100 */
[----:B------:R-:W-:Y:S02]  /*0af0*/  FADD R37, -R2, R13 ;  /* 0x0000000d02257221 */ /* 0x000fe40000000100 */
[----:B------:R-:W0:Y:S01]  /*0b00*/  LDC.64 R12, c[0x0][0x238] ;  /* 0x00008e00ff0c7b82 */ /* 0x000e220000000a00 */
[----:B------:R-:W-:Y:S01]  /*0b10*/  FADD R14, -R3, R14 ;  /* 0x0000000e030e7221 */ /* 0x000fe20000000100 */
[----:B------:R-:W-:Y:S01]  /*0b20*/  FADD R15, -R4, R15 ;  /* 0x0000000f040f7221 */ /* 0x000fe20000000100 */
[----:B------:R-:W-:Y:S01]  /*0b30*/  FMUL R25, R25, R44 ;  /* 0x0000002c19197220 */ /* 0x000fe20000400000 */
[----:B------:R-:W-:Y:S01]  /*0b40*/  FMUL R30, R30, R37 ;  /* 0x000000251e1e7220 */ /* 0x000fe20000400000 */
[----:B------:R-:W-:Y:S01]  /*0b50*/  FMUL R31, R31, R14 ;  /* 0x0000000e1f1f7220 */ /* 0x000fe20000400000 */
[----:B------:R-:W-:Y:S01]  /*0b60*/  FMUL R32, R32, R15 ;  /* 0x0000000f20207220 */ /* 0x000fe20000400000 */
[----:B------:R-:W-:Y:S01]  /*0b70*/  @!P2 FMUL R34, R34, 16777216 ;  /* 0x4b8000002222a820 */ /* 0x000fe20000400000 */
[----:B------:R-:W-:Y:S01]  /*0b80*/  FFMA R9, R25, R9, R40 ;  /* 0x0000000919097223 */ /* 0x000fe20000000028 */
[----:B------:R-:W-:-:S02]  /*0b90*/  FFMA R10, R30, R10, R41 ;  /* 0x0000000a1e0a7223 */ /* 0x000fc40000000029 */
[----:B------:R-:W-:Y:S02]  /*0ba0*/  FMUL R34, R45, R34 ;  /* 0x000000222d227220 */ /* 0x000fe40000400000 */
[C---:B------:R-:W-:Y:S02]  /*0bb0*/  FSETP.GEU.AND P5, PT, R9.reuse, RZ, PT ;  /* 0x000000ff0900720b */ /* 0x040fe40003fae000 */
[----:B------:R-:W-:Y:S02]  /*0bc0*/  FSETP.GEU.AND P4, PT, R10, RZ, PT ;  /* 0x000000ff0a00720b */ /* 0x000fe40003f8e000 */
[----:B------:R-:W-:Y:S01]  /*0bd0*/  SEL R4, R9, RZ, P5 ;  /* 0x000000ff09047207 */ /* 0x000fe20002800000 */
[----:B0-----:R-:W-:-:S04]  /*0be0*/  IMAD.WIDE R12, R0, 0x4, R12 ;  /* 0x00000004000c7825 */ /* 0x001fc800078e020c */
[----:B---3--:R-:W-:Y:S01]  /*0bf0*/  FFMA R11, R31, R11, R42 ;  /* 0x0000000b1f0b7223 */ /* 0x008fe2000000002a */
[----:B--2---:R-:W-:-:S04]  /*0c00*/  FFMA R20, R32, R20, R43 ;  /* 0x0000001420147223 */ /* 0x004fc8000000002b */
[----:B------:R-:W-:Y:S02]  /*0c10*/  FSETP.GEU.AND P3, PT, R11, RZ, PT ;  /* 0x000000ff0b00720b */ /* 0x000fe40003f6e000 */
[----:B------:R-:W-:Y:S01]  /*0c20*/  FSETP.GEU.AND P2, PT, R20, RZ, PT ;  /* 0x000000ff1400720b */ /* 0x000fe20003f4e000 */
[----:B-----5:R-:W-:Y:S01]  /*0c30*/  FADD R19, -R8, R19 ;  /* 0x0000001308137221 */ /* 0x020fe20000000100 */
[----:B------:R-:W-:Y:S01]  /*0c40*/  FADD R18, -R7, R18 ;  /* 0x0000001207127221 */ /* 0x000fe20000000100 */
[----:B------:R-:W-:Y:S01]  /*0c50*/  FADD R17, -R6, R17 ;  /* 0x0000001106117221 */ /* 0x000fe20000000100 */
[----:B------:R-:W-:Y:S01]  /*0c60*/  FADD R16, -R5, R16 ;  /* 0x0000001005107221 */ /* 0x000fe20000000100 */
[----:B------:R-:W-:Y:S01]  /*0c70*/  FMUL R36, R36, R19 ;  /* 0x0000001324247220 */ /* 0x000fe20000400000 */
[----:B------:R-:W-:Y:S01]  /*0c80*/  FMUL R35, R35, R18 ;  /* 0x0000001223237220 */ /* 0x000fe20000400000 */
[----:B------:R-:W-:Y:S01]  /*0c90*/  FMUL R34, R34, R17 ;  /* 0x0000001122227220 */ /* 0x000fe20000400000 */
[----:B------:R-:W-:Y:S01]  /*0ca0*/  FMUL R33, R33, R16 ;  /* 0x0000001021217220 */ /* 0x000fe20000400000 */
[----:B------:R-:W-:Y:S01]  /*0cb0*/  SEL R7, R20, RZ, P2 ;  /* 0x000000ff14077207 */ /* 0x000fe20001000000 */
[----:B------:R-:W-:Y:S01]  /*0cc0*/  FFMA R24, R36, R24, R39 ;  /* 0x0000001824187223 */ /* 0x000fe20000000027 */
[----:B------:R-:W-:Y:S01]  /*0cd0*/  SEL R6, R11, RZ, P3 ;  /* 0x000000ff0b067207 */ /* 0x000fe20001800000 */
[----:B------:R-:W-:Y:S01]  /*0ce0*/  FFMA R23, R35, R23, R38 ;  /* 0x0000001723177223 */ /* 0x000fe20000000026 */
[----:B------:R-:W-:Y:S01]  /*0cf0*/  SEL R5, R10, RZ, P4 ;  /* 0x000000ff0a057207 */ /* 0x000fe20002000000 */
[----:B------:R-:W-:Y:S01]  /*0d00*/  FFMA R22, R34, R22, R29 ;  /* 0x0000001622167223 */ /* 0x000fe2000000001d */
[----:B------:R-:W-:-:S02]  /*0d10*/  FFMA R21, R33, R21, R28 ;  /* 0x0000001521157223 */ /* 0x000fc4000000001c */
[----:B------:R-:W-:Y:S01]  /*0d20*/  FSETP.GEU.AND P2, PT, R23, RZ, PT ;  /* 0x000000ff1700720b */ /* 0x000fe20003f4e000 */
[----:B------:R0:W-:Y:S01]  /*0d30*/  @!P1 STG.E.128 desc[UR4][R12.64], R4 ;  /* 0x000000040c009986 */ /* 0x0001e2000c101d04 */
[----:B------:R-:W-:Y:S02]  /*0d40*/  FSETP.GEU.AND P1, PT, R24, RZ, PT ;  /* 0x000000ff1800720b */ /* 0x000fe40003f2e000 */
[----:B------:R-:W-:Y:S02]  /*0d50*/  FSETP.GEU.AND P3, PT, R22, RZ, PT ;  /* 0x000000ff1600720b */ /* 0x000fe40003f6e000 */
[----:B------:R-:W-:Y:S02]  /*0d60*/  FSETP.GEU.AND P4, PT, R21, RZ, PT ;  /* 0x000000ff1500720b */ /* 0x000fe40003f8e000 */
[----:B------:R-:W-:Y:S02]  /*0d70*/  SEL R11, R24, RZ, P1 ;  /* 0x000000ff180b7207 */ /* 0x000fe40000800000 */
[----:B------:R-:W-:-:S02]  /*0d80*/  SEL R10, R23, RZ, P2 ;  /* 0x000000ff170a7207 */ /* 0x000fc40001000000 */
[----:B------:R-:W-:Y:S02]  /*0d90*/  SEL R9, R22, RZ, P3 ;  /* 0x000000ff16097207 */ /* 0x000fe40001800000 */
[----:B------:R-:W-:Y:S01]  /*0da0*/  SEL R8, R21, RZ, P4 ;  /* 0x000000ff15087207 */ /* 0x000fe20002000000 */
[----:B0-----:R-:W-:Y:S06]  /*0db0*/  @P0 EXIT ;  /* 0x000000000000094d */ /* 0x001fec0003800000 */
[----:B------:R-:W-:Y:S01]  /*0dc0*/  STG.E.128 desc[UR4][R12.64+0x800], R8 ;  /* 0x000800080c007986 */ /* 0x000fe2000c101d04 */
[----:B------:R-:W-:Y:S05]  /*0dd0*/  EXIT ;  /* 0x000000000000794d */ /* 0x000fea0003800000 */
.L_x_0:
[----:B------:R-:W-:-:S00]  /*0de0*/  BRA `(.L_x_0) ;  /* 0xfffffffc00fc7947 */ /* 0x000fc0000383ffff */
[----:B------:R-:W-:-:S00]  /*0df0*/  NOP ;  /* 0x0000000000007918 */ /* 0x000fc00000000000 */
        /* <DEDUP_REMOVED lines=8> */
.L_x_1:


//--------------------- .nv.global.init           --------------------------
	.section	.nv.global.init,"aw",@progbits
.nv.global.init:
	.type		_$_str,@object
	.size		_$_str,(_$_str_$_2 - _$_str)
_$_str:
        /*0000*/ 	.byte	0x5f, 0x5f, 0x43, 0x55, 0x44, 0x41, 0x5f, 0x46, 0x54, 0x5a, 0x00
	.type		_$_str_$_2,@object
	.size		_$_str_$_2,(.L_1 - _$_str_$_2)
_$_str_$_2:
        /*000b*/ 	.byte	0x5f, 0x5f, 0x43, 0x55, 0x44, 0x41, 0x5f, 0x50, 0x52, 0x45, 0x43, 0x5f, 0x53, 0x51, 0x52, 0x54
        /*001b*/ 	.byte	0x00
.L_1:


//--------------------- .nv.constant0.triton_poi_fused__native_batch_norm_legit_no_training_relu_47 --------------------------
	.section	.nv.constant0.triton_poi_fused__native_batch_norm_legit_no_training_relu_47,"a",@progbits
	.sectionflags	@""
	.align	4
.nv.constant0.triton_poi_fused__native_batch_norm_legit_no_training_relu_47:
	.zero		580
